//
// Generated by NVIDIA NVVM Compiler
//
// Compiler Build ID: CL-36424714
// Cuda compilation tools, release 13.0, V13.0.88
// Based on NVVM 20.0.0
//

.version 9.0
.target sm_100
.address_size 64

	// .globl	_Z6kernel9CUSTOMERSPiS0_
.global .align 4 .u32 id;
.global .align 4 .b8 gpu_array[288];

.visible .entry _Z6kernel9CUSTOMERSPiS0_(
	.param .align 8 .b8 _Z6kernel9CUSTOMERSPiS0__param_0[8],
	.param .u64 .ptr .align 1 _Z6kernel9CUSTOMERSPiS0__param_1,
	.param .u64 .ptr .align 1 _Z6kernel9CUSTOMERSPiS0__param_2
)
{
	.reg .b32 	%r<18>;
	.reg .b64 	%rd<8>;

	ld.param.u64 	%rd1, [_Z6kernel9CUSTOMERSPiS0__param_0];
	ld.param.u64 	%rd2, [_Z6kernel9CUSTOMERSPiS0__param_2];
	cvta.to.global.u64 	%rd3, %rd2;
	cvta.to.global.u64 	%rd4, %rd1;
	mov.u32 	%r1, %tid.x;
	mov.u32 	%r2, %ctaid.x;
	mov.u32 	%r3, %ntid.x;
	mov.u32 	%r4, %tid.y;
	mov.u32 	%r5, %ctaid.y;
	mov.u32 	%r6, %ntid.y;
	mov.u32 	%r7, %tid.z;
	mov.u32 	%r8, %ctaid.z;
	mov.u32 	%r9, %ntid.z;
	mad.lo.s32 	%r10, %r8, %r9, %r7;
	mov.u32 	%r11, %nctaid.x;
	mov.u32 	%r12, %nctaid.y;
	mad.lo.s32 	%r13, %r10, %r12, %r5;
	mad.lo.s32 	%r14, %r13, %r6, %r4;
	mad.lo.s32 	%r15, %r14, %r11, %r2;
	mad.lo.s32 	%r16, %r15, %r3, %r1;
	mul.wide.s32 	%rd5, %r16, 4;
	add.s64 	%rd6, %rd4, %rd5;
	ld.global.u32 	%r17, [%rd6];
	add.s64 	%rd7, %rd3, %rd5;
	st.global.u32 	[%rd7], %r17;
	ret;

}


// ===== COMPILED SASS (sm_100) =====

	.target	sm_100

	.elftype	@"ET_EXEC"


//--------------------- .note.nv.tkinfo           --------------------------
	.section	.note.nv.tkinfo,"",@"SHT_NOTE"
	.sectionflags	@"SHF_NOTE_NV_TKINFO"
	.tkinfo
        /*0018*/ 	.word	0x00000002
        /*0030*/ 	.string	""
        /*0030*/ 	.string	"ptxas"
        /*0030*/ 	.string	"Cuda compilation tools, release 13.0, V13.0.88"
        /*0030*/ 	.string	"Build cuda_13.0.r13.0/compiler.36424714_0"
        /*0030*/ 	.string	"-arch sm_100 -m 64 "



//--------------------- .note.nv.cuinfo           --------------------------
	.section	.note.nv.cuinfo,"",@"SHT_NOTE"
	.sectionflags	@"SHF_NOTE_NV_CUINFO"
        /*0018*/ 	.short	0x0002
        /*001a*/ 	.short	0x0064
        /*001c*/ 	.short	0x0082
	.zero		2


//--------------------- .nv.info                  --------------------------
	.section	.nv.info,"",@"SHT_CUDA_INFO"
	.align	4


	//----- nvinfo : EIATTR_REGCOUNT
	.align		4
        /*0000*/ 	.byte	0x04, 0x2f
        /*0002*/ 	.short	(.L_3 - .L_2)
	.align		4
.L_2:
        /*0004*/ 	.word	index@(_Z6kernel9CUSTOMERSPiS0_)
        /*0008*/ 	.word	0x00000010


	//----- nvinfo : EIATTR_FRAME_SIZE
	.align		4
.L_3:
        /*000c*/ 	.byte	0x04, 0x11
        /*000e*/ 	.short	(.L_5 - .L_4)
	.align		4
.L_4:
        /*0010*/ 	.word	index@(_Z6kernel9CUSTOMERSPiS0_)
        /*0014*/ 	.word	0x00000000


	//----- nvinfo : EIATTR_MIN_STACK_SIZE
	.align		4
.L_5:
        /*0018*/ 	.byte	0x04, 0x12
        /*001a*/ 	.short	(.L_7 - .L_6)
	.align		4
.L_6:
        /*001c*/ 	.word	index@(_Z6kernel9CUSTOMERSPiS0_)
        /*0020*/ 	.word	0x00000000
.L_7:


//--------------------- .nv.compat                --------------------------
	.section	.nv.compat,"",@"SHT_CUDA_COMPAT_INFO"
	.align	4
        /*0000*/ 	.byte	0x02, 0x09, 0x00, 0x00, 0x02, 0x02, 0x01, 0x00, 0x02, 0x05, 0x05, 0x00, 0x03, 0x07, 0x01, 0x01
        /*0010*/ 	.byte	0x02, 0x03, 0x00, 0x00, 0x02, 0x06, 0x01, 0x00, 0x04, 0x0b, 0x08, 0x00, 0x09, 0x00, 0x00, 0x00
        /*0020*/ 	.byte	0x00, 0x00, 0x00, 0x00


//--------------------- .nv.info._Z6kernel9CUSTOMERSPiS0_ --------------------------
	.section	.nv.info._Z6kernel9CUSTOMERSPiS0_,"",@"SHT_CUDA_INFO"
	.sectionflags	@""
	.align	4


	//----- nvinfo : EIATTR_CUDA_API_VERSION
	.align		4
        /*0000*/ 	.byte	0x04, 0x37
        /*0002*/ 	.short	(.L_9 - .L_8)
.L_8:
        /*0004*/ 	.word	0x00000082


	//----- nvinfo : EIATTR_KPARAM_INFO
	.align		4
.L_9:
        /*0008*/ 	.byte	0x04, 0x17
        /*000a*/ 	.short	(.L_11 - .L_10)
.L_10:
        /*000c*/ 	.word	0x00000000
        /*0010*/ 	.short	0x0002
        /*0012*/ 	.short	0x0010
        /*0014*/ 	.byte	0x00, 0xf5, 0x21, 0x00


	//----- nvinfo : EIATTR_KPARAM_INFO
	.align		4
.L_11:
        /*0018*/ 	.byte	0x04, 0x17
        /*001a*/ 	.short	(.L_13 - .L_12)
.L_12:
        /*001c*/ 	.word	0x00000000
        /*0020*/ 	.short	0x0001
        /*0022*/ 	.short	0x0008
        /*0024*/ 	.byte	0x00, 0xf5, 0x21, 0x00


	//----- nvinfo : EIATTR_KPARAM_INFO
	.align		4
.L_13:
        /*0028*/ 	.byte	0x04, 0x17
        /*002a*/ 	.short	(.L_15 - .L_14)
.L_14:
        /*002c*/ 	.word	0x00000000
        /*0030*/ 	.short	0x0000
        /*0032*/ 	.short	0x0000
        /*0034*/ 	.byte	0x00, 0xf0, 0x21, 0x00


	//----- nvinfo : EIATTR_SPARSE_MMA_MASK
	.align		4
.L_15:
        /*0038*/ 	.byte	0x03, 0x50
        /*003a*/ 	.short	0x0000


	//----- nvinfo : EIATTR_MAXREG_COUNT
	.align		4
        /*003c*/ 	.byte	0x03, 0x1b
        /*003e*/ 	.short	0x00ff


	//----- nvinfo : EIATTR_MERCURY_ISA_VERSION
	.align		4
        /*0040*/ 	.byte	0x03, 0x5f
        /*0042*/ 	.short	0x0101


	//----- nvinfo : EIATTR_VRC_CTA_INIT_COUNT
	.align		4
        /*0044*/ 	.byte	0x02, 0x4a
	.zero		1
	.zero		1


	//----- nvinfo : EIATTR_EXIT_INSTR_OFFSETS
	.align		4
        /*0048*/ 	.byte	0x04, 0x1c
        /*004a*/ 	.short	(.L_17 - .L_16)


	//   ....[0]....
.L_16:
        /*004c*/ 	.word	0x00000180


	//----- nvinfo : EIATTR_CBANK_PARAM_SIZE
	.align		4
.L_17:
        /*0050*/ 	.byte	0x03, 0x19
        /*0052*/ 	.short	0x0018


	//----- nvinfo : EIATTR_PARAM_CBANK
	.align		4
        /*0054*/ 	.byte	0x04, 0x0a
        /*0056*/ 	.short	(.L_19 - .L_18)
	.align		4
.L_18:
        /*0058*/ 	.word	index@(.nv.constant0._Z6kernel9CUSTOMERSPiS0_)
        /*005c*/ 	.short	0x0380
        /*005e*/ 	.short	0x0018


	//----- nvinfo : EIATTR_SW_WAR
	.align		4
.L_19:
        /*0060*/ 	.byte	0x04, 0x36
        /*0062*/ 	.short	(.L_21 - .L_20)
.L_20:
        /*0064*/ 	.word	0x00000008
.L_21:


//--------------------- .nv.callgraph             --------------------------
	.section	.nv.callgraph,"",@"SHT_CUDA_CALLGRAPH"
	.align	4
	.sectionentsize	8
	.align		4
        /*0000*/ 	.word	0x00000000
	.align		4
        /*0004*/ 	.word	0xffffffff
	.align		4
        /*0008*/ 	.word	0x00000000
	.align		4
        /*000c*/ 	.word	0xfffffffe
	.align		4
        /*0010*/ 	.word	0x00000000
	.align		4
        /*0014*/ 	.word	0xfffffffd
	.align		4
        /*0018*/ 	.word	0x00000000
	.align		4
        /*001c*/ 	.word	0xfffffffc


//--------------------- .nv.constant4             --------------------------
	.section	.nv.constant4,"a",@progbits
	.align	8
	.align		8
.nv.constant4:
        /*0000*/ 	.dword	id
	.align		8
        /*0008*/ 	.dword	gpu_array


//--------------------- .text._Z6kernel9CUSTOMERSPiS0_ --------------------------
	.section	.text._Z6kernel9CUSTOMERSPiS0_,"ax",@progbits
	.align	128
        .global         _Z6kernel9CUSTOMERSPiS0_
        .type           _Z6kernel9CUSTOMERSPiS0_,@function
        .size           _Z6kernel9CUSTOMERSPiS0_,(.L_x_1 - _Z6kernel9CUSTOMERSPiS0_)
        .other          _Z6kernel9CUSTOMERSPiS0_,@"STO_CUDA_ENTRY STV_DEFAULT"
_Z6kernel9CUSTOMERSPiS0_:
.text._Z6kernel9CUSTOMERSPiS0_:
[----:B------:R-:W-:Y:S01]  /*0000*/  LDC R1, c[0x0][0x37c] ;  /* 0x0000df00ff017b82 */ /* 0x000fe20000000800 */
[----:B------:R-:W0:Y:S01]  /*0010*/  S2R R0, SR_TID.Z ;  /* 0x0000000000007919 */ /* 0x000e220000002300 */
[----:B------:R-:W1:Y:S06]  /*0020*/  LDCU UR7, c[0x0][0x360] ;  /* 0x00006c00ff0777ac */ /* 0x000e6c0008000800 */
[----:B------:R-:W0:Y:S01]  /*0030*/  S2UR UR5, SR_CTAID.Z ;  /* 0x00000000000579c3 */ /* 0x000e220000002700 */
[----:B------:R-:W2:Y:S01]  /*0040*/  S2R R5, SR_TID.Y ;  /* 0x0000000000057919 */ /* 0x000ea20000002200 */
[----:B------:R-:W2:Y:S01]  /*0050*/  LDCU UR8, c[0x0][0x364] ;  /* 0x00006c80ff0877ac */ /* 0x000ea20008000800 */
[----:B------:R-:W1:Y:S05]  /*0060*/  S2R R7, SR_TID.X ;  /* 0x0000000000077919 */ /* 0x000e6a0000002100 */
[----:B------:R-:W0:Y:S08]  /*0070*/  LDC R9, c[0x0][0x368] ;  /* 0x0000da00ff097b82 */ /* 0x000e300000000800 */
[----:B------:R-:W3:Y:S08]  /*0080*/  LDC R11, c[0x0][0x370] ;  /* 0x0000dc00ff0b7b82 */ /* 0x000ef00000000800 */
[----:B------:R-:W4:Y:S08]  /*0090*/  S2UR UR4, SR_CTAID.Y ;  /* 0x00000000000479c3 */ /* 0x000f300000002600 */
[----:B------:R-:W4:Y:S01]  /*00a0*/  LDC R13, c[0x0][0x374] ;  /* 0x0000dd00ff0d7b82 */ /* 0x000f220000000800 */
[----:B0-----:R-:W-:-:S07]  /*00b0*/  IMAD R0, R9, UR5, R0 ;  /* 0x0000000509007c24 */ /* 0x001fce000f8e0200 */
[----:B------:R-:W3:Y:S08]  /*00c0*/  S2UR UR6, SR_CTAID.X ;  /* 0x00000000000679c3 */ /* 0x000ef00000002500 */
[----:B------:R-:W0:Y:S01]  /*00d0*/  LDC.64 R2, c[0x0][0x380] ;  /* 0x0000e000ff027b82 */ /* 0x000e220000000a00 */
[----:B----4-:R-:W-:Y:S01]  /*00e0*/  IMAD R0, R0, R13, UR4 ;  /* 0x0000000400007e24 */ /* 0x010fe2000f8e020d */
[----:B------:R-:W4:Y:S03]  /*00f0*/  LDCU.64 UR4, c[0x0][0x358] ;  /* 0x00006b00ff0477ac */ /* 0x000f260008000a00 */
[----:B--2---:R-:W-:-:S03]  /*0100*/  IMAD R0, R0, UR8, R5 ;  /* 0x0000000800007c24 */ /* 0x004fc6000f8e0205 */
[----:B------:R-:W2:Y:S01]  /*0110*/  LDC.64 R4, c[0x0][0x390] ;  /* 0x0000e400ff047b82 */ /* 0x000ea20000000a00 */
[----:B---3--:R-:W-:-:S04]  /*0120*/  IMAD R0, R0, R11, UR6 ;  /* 0x0000000600007e24 */ /* 0x008fc8000f8e020b */
[----:B-1----:R-:W-:-:S04]  /*0130*/  IMAD R7, R0, UR7, R7 ;  /* 0x0000000700077c24 */ /* 0x002fc8000f8e0207 */
[----:B0-----:R-:W-:-:S06]  /*0140*/  IMAD.WIDE R2, R7, 0x4, R2 ;  /* 0x0000000407027825 */ /* 0x001fcc00078e0202 */
[----:B----4-:R-:W3:Y:S01]  /*0150*/  LDG.E R3, desc[UR4][R2.64] ;  /* 0x0000000402037981 */ /* 0x010ee2000c1e1900 */
[----:B--2---:R-:W-:-:S05]  /*0160*/  IMAD.WIDE R4, R7, 0x4, R4 ;  /* 0x0000000407047825 */ /* 0x004fca00078e0204 */
[----:B---3--:R-:W-:Y:S01]  /*0170*/  STG.E desc[UR4][R4.64], R3 ;  /* 0x0000000304007986 */ /* 0x008fe2000c101904 */
[----:B------:R-:W-:Y:S05]  /*0180*/  EXIT ;  /* 0x000000000000794d */ /* 0x000fea0003800000 */
.L_x_0:
[----:B------:R-:W-:-:S00]  /*0190*/  BRA `(.L_x_0) ;  /* 0xfffffffc00fc7947 */ /* 0x000fc0000383ffff */
[----:B------:R-:W-:-:S00]  /*01a0*/  NOP ;  /* 0x0000000000007918 */ /* 0x000fc00000000000 */
        /* <DEDUP_REMOVED lines=13> */
.L_x_1:


//--------------------- .nv.shared.reserved.0     --------------------------
	.section	.nv.shared.reserved.0,"aw",@nobits
	.weak		__nv_reservedSMEM_offset_0_alias
	.size		__nv_reservedSMEM_offset_0_alias, 0, 64
	.other		__nv_reservedSMEM_offset_0_alias,@"STO_CUDA_RESERVED_SHARED STV_DEFAULT"
__nv_reservedSMEM_offset_0_alias:
	.zero		0
	.zero		64


//--------------------- .nv.global                --------------------------
	.section	.nv.global,"aw",@nobits
	.align	4
.nv.global:
	.type		id,@object
	.size		id,(gpu_array - id)
id:
	.zero		4
	.type		gpu_array,@object
	.size		gpu_array,(.L_1 - gpu_array)
gpu_array:
	.zero		288
.L_1:


//--------------------- .nv.constant0._Z6kernel9CUSTOMERSPiS0_ --------------------------
	.section	.nv.constant0._Z6kernel9CUSTOMERSPiS0_,"a",@progbits
	.sectionflags	@""
	.align	4
.nv.constant0._Z6kernel9CUSTOMERSPiS0_:
	.zero		920


//--------------------- SYMBOLS --------------------------

	.type		.nv.reservedSmem.offset0,@object
	.size		.nv.reservedSmem.offset0,0x4
